	.headerflags	@"EF_CUDA_TEXMODE_UNIFIED EF_CUDA_64BIT_ADDRESS EF_CUDA_ACCELERATORS EF_CUDA_SM90 EF_CUDA_VIRTUAL_SM(EF_CUDA_SM90)"
	.elftype	@"ET_EXEC"


//--------------------- .nv.info                  --------------------------
	.section	.nv.info,"",@"SHT_CUDA_INFO"
	.align	4


	//----- nvinfo : EIATTR_REGCOUNT
	.align		4
        /*0000*/ 	.byte	0x04, 0x2f
        /*0002*/ 	.short	(.L_3 - .L_2)
	.align		4
.L_2:
        /*0004*/ 	.word	index@(triton_poi_fused__native_batch_norm_legit_no_training_convolution_relu_4)
        /*0008*/ 	.word	0x0000001a


	//----- nvinfo : EIATTR_MIN_STACK_SIZE
	.align		4
.L_3:
        /*000c*/ 	.byte	0x04, 0x12
        /*000e*/ 	.short	(.L_5 - .L_4)
	.align		4
.L_4:
        /*0010*/ 	.word	index@(triton_poi_fused__native_batch_norm_legit_no_training_convolution_relu_4)
        /*0014*/ 	.word	0x00000000


	//----- nvinfo : EIATTR_FRAME_SIZE
	.align		4
.L_5:
        /*0018*/ 	.byte	0x04, 0x11
        /*001a*/ 	.short	(.L_7 - .L_6)
	.align		4
.L_6:
        /*001c*/ 	.word	index@(triton_poi_fused__native_batch_norm_legit_no_training_convolution_relu_4)
        /*0020*/ 	.word	0x00000000


	//----- nvinfo : EIATTR_MIN_STACK_SIZE
	.align		4
.L_7:
        /*0024*/ 	.byte	0x04, 0x12
        /*0026*/ 	.short	(.L_9 - .L_8)
	.align		4
.L_8:
        /*0028*/ 	.word	index@(triton_poi_fused__native_batch_norm_legit_no_training_convolution_relu_4)
        /*002c*/ 	.word	0x00000000
.L_9:


//--------------------- .nv.info.triton_poi_fused__native_batch_norm_legit_no_training_convolution_relu_4 --------------------------
	.section	.nv.info.triton_poi_fused__native_batch_norm_legit_no_training_convolution_relu_4,"",@"SHT_CUDA_INFO"
	.sectionflags	@""
	.align	4


	//----- nvinfo : EIATTR_CUDA_API_VERSION
	.align		4
        /*0000*/ 	.byte	0x04, 0x37
        /*0002*/ 	.short	(.L_11 - .L_10)
.L_10:
        /*0004*/ 	.word	0x0000007c


	//----- nvinfo : EIATTR_KPARAM_INFO
	.align		4
.L_11:
        /*0008*/ 	.byte	0x04, 0x17
        /*000a*/ 	.short	(.L_13 - .L_12)
.L_12:
        /*000c*/ 	.word	0x00000000
        /*0010*/ 	.short	0x0007
        /*0012*/ 	.short	0x0038
        /*0014*/ 	.byte	0x00, 0xf0, 0x11, 0x00


	//----- nvinfo : EIATTR_KPARAM_INFO
	.align		4
.L_13:
        /*0018*/ 	.byte	0x04, 0x17
        /*001a*/ 	.short	(.L_15 - .L_14)
.L_14:
        /*001c*/ 	.word	0x00000000
        /*0020*/ 	.short	0x0006
        /*0022*/ 	.short	0x0030
        /*0024*/ 	.byte	0x00, 0xf4, 0x21, 0x00


	//----- nvinfo : EIATTR_KPARAM_INFO
	.align		4
.L_15:
        /*0028*/ 	.byte	0x04, 0x17
        /*002a*/ 	.short	(.L_17 - .L_16)
.L_16:
        /*002c*/ 	.word	0x00000000
        /*0030*/ 	.short	0x0005
        /*0032*/ 	.short	0x0028
        /*0034*/ 	.byte	0x00, 0xf4, 0x21, 0x00


	//----- nvinfo : EIATTR_KPARAM_INFO
	.align		4
.L_17:
        /*0038*/ 	.byte	0x04, 0x17
        /*003a*/ 	.short	(.L_19 - .L_18)
.L_18:
        /*003c*/ 	.word	0x00000000
        /*0040*/ 	.short	0x0004
        /*0042*/ 	.short	0x0020
        /*0044*/ 	.byte	0x00, 0xf4, 0x21, 0x00


	//----- nvinfo : EIATTR_KPARAM_INFO
	.align		4
.L_19:
        /*0048*/ 	.byte	0x04, 0x17
        /*004a*/ 	.short	(.L_21 - .L_20)
.L_20:
        /*004c*/ 	.word	0x00000000
        /*0050*/ 	.short	0x0003
        /*0052*/ 	.short	0x0018
        /*0054*/ 	.byte	0x00, 0xf4, 0x21, 0x00


	//----- nvinfo : EIATTR_KPARAM_INFO
	.align		4
.L_21:
        /*0058*/ 	.byte	0x04, 0x17
        /*005a*/ 	.short	(.L_23 - .L_22)
.L_22:
        /*005c*/ 	.word	0x00000000
        /*0060*/ 	.short	0x0002
        /*0062*/ 	.short	0x0010
        /*0064*/ 	.byte	0x00, 0xf4, 0x21, 0x00


	//----- nvinfo : EIATTR_KPARAM_INFO
	.align		4
.L_23:
        /*0068*/ 	.byte	0x04, 0x17
        /*006a*/ 	.short	(.L_25 - .L_24)
.L_24:
        /*006c*/ 	.word	0x00000000
        /*0070*/ 	.short	0x0001
        /*0072*/ 	.short	0x0008
        /*0074*/ 	.byte	0x00, 0xf4, 0x21, 0x00


	//----- nvinfo : EIATTR_KPARAM_INFO
	.align		4
.L_25:
        /*0078*/ 	.byte	0x04, 0x17
        /*007a*/ 	.short	(.L_27 - .L_26)
.L_26:
        /*007c*/ 	.word	0x00000000
        /*0080*/ 	.short	0x0000
        /*0082*/ 	.short	0x0000
        /*0084*/ 	.byte	0x00, 0xf4, 0x21, 0x00


	//----- nvinfo : EIATTR_SPARSE_MMA_MASK
	.align		4
.L_27:
        /*0088*/ 	.byte	0x03, 0x50
        /*008a*/ 	.short	0x0000


	//----- nvinfo : EIATTR_MAXREG_COUNT
	.align		4
        /*008c*/ 	.byte	0x03, 0x1b
        /*008e*/ 	.short	0x00ff


	//----- nvinfo : EIATTR_EXIT_INSTR_OFFSETS
	.align		4
        /*0090*/ 	.byte	0x04, 0x1c
        /*0092*/ 	.short	(.L_29 - .L_28)


	//   ....[0]....
.L_28:
        /*0094*/ 	.word	0x00000490


	//   ....[1]....
        /*0098*/ 	.word	0x000004b0


	//----- nvinfo : EIATTR_REQNTID
	.align		4
.L_29:
        /*009c*/ 	.byte	0x04, 0x10
        /*009e*/ 	.short	(.L_31 - .L_30)
.L_30:
        /*00a0*/ 	.word	0x00000080
        /*00a4*/ 	.word	0x00000001
        /*00a8*/ 	.word	0x00000001


	//----- nvinfo : EIATTR_CBANK_PARAM_SIZE
	.align		4
.L_31:
        /*00ac*/ 	.byte	0x03, 0x19
        /*00ae*/ 	.short	0x003c


	//----- nvinfo : EIATTR_PARAM_CBANK
	.align		4
        /*00b0*/ 	.byte	0x04, 0x0a
        /*00b2*/ 	.short	(.L_33 - .L_32)
	.align		4
.L_32:
        /*00b4*/ 	.word	index@(.nv.constant0.triton_poi_fused__native_batch_norm_legit_no_training_convolution_relu_4)
        /*00b8*/ 	.short	0x0210
        /*00ba*/ 	.short	0x003c


	//----- nvinfo : EIATTR_SW_WAR
	.align		4
.L_33:
        /*00bc*/ 	.byte	0x04, 0x36
        /*00be*/ 	.short	(.L_35 - .L_34)
.L_34:
        /*00c0*/ 	.word	0x00000008
.L_35:


//--------------------- .nv.callgraph             --------------------------
	.section	.nv.callgraph,"",@"SHT_CUDA_CALLGRAPH"
	.align	4
	.sectionentsize	8
	.align		4
        /*0000*/ 	.word	0x00000000
	.align		4
        /*0004*/ 	.word	0xffffffff
	.align		4
        /*0008*/ 	.word	0x00000000
	.align		4
        /*000c*/ 	.word	0xfffffffe
	.align		4
        /*0010*/ 	.word	0x00000000
	.align		4
        /*0014*/ 	.word	0xfffffffd
	.align		4
        /*0018*/ 	.word	0x00000000
	.align		4
        /*001c*/ 	.word	0xfffffffc


//--------------------- .nv.constant4             --------------------------
	.section	.nv.constant4,"a",@progbits
	.align	8
	.align		8
.nv.constant4:
        /*0000*/ 	.dword	_$_str
	.align		8
        /*0008*/ 	.dword	_$_str_$_2


//--------------------- .text.triton_poi_fused__native_batch_norm_legit_no_training_convolution_relu_4 --------------------------
	.section	.text.triton_poi_fused__native_batch_norm_legit_no_training_convolution_relu_4,"ax",@progbits
	.align	128
        .global         triton_poi_fused__native_batch_norm_legit_no_training_convolution_relu_4
        .type           triton_poi_fused__native_batch_norm_legit_no_training_convolution_relu_4,@function
        .size           triton_poi_fused__native_batch_norm_legit_no_training_convolution_relu_4,(.L_x_1 - triton_poi_fused__native_batch_norm_legit_no_training_convolution_relu_4)
        .other          triton_poi_fused__native_batch_norm_legit_no_training_convolution_relu_4,@"STO_CUDA_ENTRY STV_DEFAULT"
triton_poi_fused__native_batch_norm_legit_no_training_convolution_relu_4:
.text.triton_poi_fused__native_batch_norm_legit_no_training_convolution_relu_4:
[----:B------:R-:W0:Y:S01]  /*0000*/  LDC R1, c[0x0][0x28] ;  /* 0x00000a00ff017b82 */ /* 0x000e220000000800 */
[----:B------:R-:W1:Y:S07]  /*0010*/  S2R R0, SR_TID.X ;  /* 0x0000000000007919 */ /* 0x000e6e0000002100 */
[----:B------:R-:W2:Y:S01]  /*0020*/  LDC.64 R2, c[0x0][0x228] ;  /* 0x00008a00ff027b82 */ /* 0x000ea20000000a00 */
[----:B------:R-:W-:Y:S01]  /*0030*/  CS2R R8, SRZ ;  /* 0x0000000000087805 */ /* 0x000fe2000001ff00 */
[----:B------:R-:W-:Y:S01]  /*0040*/  ULDC.64 UR4, c[0x0][0x208] ;  /* 0x0000820000047ab9 */ /* 0x000fe20000000a00 */
[----:B------:R-:W3:Y:S05]  /*0050*/  S2R R7, SR_CTAID.X ;  /* 0x0000000000077919 */ /* 0x000eea0000002500 */
[----:B------:R-:W4:Y:S08]  /*0060*/  LDC.64 R16, c[0x0][0x218] ;  /* 0x00008600ff107b82 */ /* 0x000f300000000a00 */
[----:B------:R-:W5:Y:S08]  /*0070*/  LDC.64 R18, c[0x0][0x220] ;  /* 0x00008800ff127b82 */ /* 0x000f700000000a00 */
[----:B------:R-:W5:Y:S01]  /*0080*/  LDC.64 R20, c[0x0][0x230] ;  /* 0x00008c00ff147b82 */ /* 0x000f620000000a00 */
[----:B-1----:R-:W-:-:S07]  /*0090*/  SHF.L.U32 R0, R0, 0x1, RZ ;  /* 0x0000000100007819 */ /* 0x002fce00000006ff */
[----:B------:R-:W1:Y:S01]  /*00a0*/  LDC.64 R14, c[0x0][0x238] ;  /* 0x00008e00ff0e7b82 */ /* 0x000e620000000a00 */
[----:B---3--:R-:W-:Y:S02]  /*00b0*/  SHF.R.S32.HI R5, RZ, 0x17, R7 ;  /* 0x00000017ff057819 */ /* 0x008fe40000011407 */
[----:B------:R-:W-:Y:S02]  /*00c0*/  LOP3.LUT R0, R0, 0xfe, RZ, 0xc0, !PT ;  /* 0x000000fe00007812 */ /* 0x000fe400078ec0ff */
[----:B------:R-:W-:Y:S02]  /*00d0*/  SGXT R5, R5, 0x1 ;  /* 0x000000010505781a */ /* 0x000fe40000000200 */
[----:B------:R-:W-:-:S04]  /*00e0*/  LEA R0, R7, R0, 0x8 ;  /* 0x0000000007007211 */ /* 0x000fc800078e40ff */
[----:B------:R-:W-:Y:S02]  /*00f0*/  LEA.HI R5, R5, R0, RZ, 0x7 ;  /* 0x0000000005057211 */ /* 0x000fe400078f38ff */
[----:B------:R-:W-:Y:S02]  /*0100*/  ISETP.GE.AND P0, PT, R0, 0x800, PT ;  /* 0x000008000000780c */ /* 0x000fe40003f06270 */
[----:B------:R-:W-:-:S04]  /*0110*/  LOP3.LUT R5, R5, 0xffffff80, RZ, 0xc0, !PT ;  /* 0xffffff8005057812 */ /* 0x000fc800078ec0ff */
[----:B------:R-:W-:Y:S02]  /*0120*/  IADD3 R12, R0, -R5, RZ ;  /* 0x80000005000c7210 */ /* 0x000fe40007ffe0ff */
[----:B------:R-:W3:Y:S03]  /*0130*/  LDC.64 R4, c[0x0][0x210] ;  /* 0x00008400ff047b82 */ /* 0x000ee60000000a00 */
[----:B--2---:R-:W-:-:S05]  /*0140*/  IMAD.WIDE R2, R12, 0x4, R2 ;  /* 0x000000040c027825 */ /* 0x004fca00078e0202 */
[----:B------:R2:W3:Y:S01]  /*0150*/  @!P0 LDG.E.EL.64 R8, desc[UR4][R2.64] ;  /* 0x0000000402088981 */ /* 0x0004e2000c2e1b00 */
[----:B------:R-:W-:Y:S02]  /*0160*/  CS2R R10, SRZ ;  /* 0x00000000000a7805 */ /* 0x000fe4000001ff00 */
[----:B------:R-:W-:Y:S01]  /*0170*/  CS2R R6, SRZ ;  /* 0x0000000000067805 */ /* 0x000fe2000001ff00 */
[----:B----4-:R-:W-:-:S04]  /*0180*/  IMAD.WIDE R16, R12, 0x4, R16 ;  /* 0x000000040c107825 */ /* 0x010fc800078e0210 */
[----:B-----5:R-:W-:Y:S01]  /*0190*/  IMAD.WIDE R18, R12, 0x4, R18 ;  /* 0x000000040c127825 */ /* 0x020fe200078e0212 */
[----:B------:R-:W4:Y:S01]  /*01a0*/  @!P0 LDG.E.EL.64 R10, desc[UR4][R16.64] ;  /* 0x00000004100a8981 */ /* 0x000f22000c2e1b00 */
[----:B--2---:R-:W-:Y:S02]  /*01b0*/  CS2R R2, SRZ ;  /* 0x0000000000027805 */ /* 0x004fe4000001ff00 */
[----:B---3--:R-:W-:-:S04]  /*01c0*/  IMAD.WIDE R4, R0, 0x4, R4 ;  /* 0x0000000400047825 */ /* 0x008fc800078e0204 */
[----:B------:R2:W3:Y:S04]  /*01d0*/  @!P0 LDG.E.EL.64 R2, desc[UR4][R18.64] ;  /* 0x0000000412028981 */ /* 0x0004e8000c2e1b00 */
[----:B------:R-:W4:Y:S01]  /*01e0*/  @!P0 LDG.E.64 R6, desc[UR4][R4.64] ;  /* 0x0000000404068981 */ /* 0x000f22000c1e1b00 */
[----:B0-----:R-:W-:-:S04]  /*01f0*/  IMAD.WIDE R20, R12, 0x4, R20 ;  /* 0x000000040c147825 */ /* 0x001fc800078e0214 */
[----:B-1----:R-:W-:Y:S01]  /*0200*/  IMAD.WIDE R22, R12, 0x4, R14 ;  /* 0x000000040c167825 */ /* 0x002fe200078e020e */
[----:B------:R-:W-:Y:S02]  /*0210*/  CS2R R12, SRZ ;  /* 0x00000000000c7805 */ /* 0x000fe4000001ff00 */
[----:B------:R-:W-:-:S04]  /*0220*/  CS2R R14, SRZ ;  /* 0x00000000000e7805 */ /* 0x000fc8000001ff00 */
[----:B------:R-:W5:Y:S04]  /*0230*/  @!P0 LDG.E.EL.64 R12, desc[UR4][R20.64] ;  /* 0x00000004140c8981 */ /* 0x000f68000c2e1b00 */
[----:B------:R-:W5:Y:S01]  /*0240*/  @!P0 LDG.E.EL.64 R14, desc[UR4][R22.64] ;  /* 0x00000004160e8981 */ /* 0x000f62000c2e1b00 */
[----:B--2---:R-:W-:Y:S01]  /*0250*/  HFMA2.MMA R18, -RZ, RZ, 1.625, 0 ;  /* 0x3e800000ff127435 */ /* 0x004fe200000001ff */
[----:B------:R-:W-:Y:S01]  /*0260*/  FADD R8, R8, 9.9999997473787516356e-06 ;  /* 0x3727c5ac08087421 */ /* 0x000fe20000000000 */
[----:B------:R-:W-:-:S03]  /*0270*/  FADD R9, R9, 9.9999997473787516356e-06 ;  /* 0x3727c5ac09097421 */ /* 0x000fc60000000000 */
[----:B------:R-:W0:Y:S08]  /*0280*/  MUFU.SQRT R16, R8 ;  /* 0x0000000800107308 */ /* 0x000e300000002000 */
[----:B------:R1:W2:Y:S01]  /*0290*/  MUFU.SQRT R17, R9 ;  /* 0x0000000900117308 */ /* 0x0002a20000002000 */
[C---:B0-----:R-:W-:Y:S02]  /*02a0*/  FSETP.GT.AND P1, PT, R16.reuse, 8.50705917302346158658e+37, PT ;  /* 0x7e8000001000780b */ /* 0x041fe40003f24000 */
[----:B------:R-:W-:Y:S01]  /*02b0*/  FSETP.GEU.AND P3, PT, R16, 1.175494350822287508e-38, PT ;  /* 0x008000001000780b */ /* 0x000fe20003f6e000 */
[----:B-1----:R-:W0:Y:S01]  /*02c0*/  LDC.64 R8, c[0x0][0x240] ;  /* 0x00009000ff087b82 */ /* 0x002e220000000a00 */
[----:B--2---:R-:W-:-:S02]  /*02d0*/  FSETP.GT.AND P2, PT, R17, 8.50705917302346158658e+37, PT ;  /* 0x7e8000001100780b */ /* 0x004fc40003f44000 */
[----:B------:R-:W-:-:S07]  /*02e0*/  FSETP.GEU.AND P4, PT, R17, 1.175494350822287508e-38, PT ;  /* 0x008000001100780b */ /* 0x000fce0003f8e000 */
[----:B------:R-:W-:-:S04]  /*02f0*/  @P1 FMUL R16, R16, 0.25 ;  /* 0x3e80000010101820 */ /* 0x000fc80000400000 */
[----:B------:R-:W-:Y:S01]  /*0300*/  @!P3 FMUL R16, R16, 16777216 ;  /* 0x4b8000001010b820 */ /* 0x000fe20000400000 */
[----:B------:R-:W-:-:S04]  /*0310*/  @P2 FMUL R17, R17, 0.25 ;  /* 0x3e80000011112820 */ /* 0x000fc80000400000 */
[----:B------:R-:W-:Y:S01]  /*0320*/  @!P4 FMUL R17, R17, 16777216 ;  /* 0x4b8000001111c820 */ /* 0x000fe20000400000 */
[----:B------:R-:W1:Y:S01]  /*0330*/  MUFU.RCP R16, R16 ;  /* 0x0000001000107308 */ /* 0x000e620000001000 */
[----:B------:R-:W-:-:S07]  /*0340*/  FSEL R19, R18, 1, P1 ;  /* 0x3f80000012137808 */ /* 0x000fce0000800000 */
[----:B------:R-:W2:Y:S01]  /*0350*/  MUFU.RCP R17, R17 ;  /* 0x0000001100117308 */ /* 0x000ea20000001000 */
[----:B------:R-:W-:Y:S01]  /*0360*/  FSEL R18, R18, 1, P2 ;  /* 0x3f80000012127808 */ /* 0x000fe20001000000 */
[----:B------:R-:W-:Y:S01]  /*0370*/  @!P3 FMUL R19, R19, 16777216 ;  /* 0x4b8000001313b820 */ /* 0x000fe20000400000 */
[----:B----4-:R-:W-:Y:S01]  /*0380*/  FADD R6, R10, R6 ;  /* 0x000000060a067221 */ /* 0x010fe20000000000 */
[----:B------:R-:W-:Y:S02]  /*0390*/  FADD R7, R11, R7 ;  /* 0x000000070b077221 */ /* 0x000fe40000000000 */
[----:B------:R-:W-:Y:S01]  /*03a0*/  @!P4 FMUL R18, R18, 16777216 ;  /* 0x4b8000001212c820 */ /* 0x000fe20000400000 */
[----:B-1----:R-:W-:Y:S01]  /*03b0*/  FMUL R19, R16, R19 ;  /* 0x0000001310137220 */ /* 0x002fe20000400000 */
[----:B---3--:R-:W-:Y:S01]  /*03c0*/  FADD R2, R6, -R2 ;  /* 0x8000000206027221 */ /* 0x008fe20000000000 */
[----:B------:R-:W-:Y:S01]  /*03d0*/  FADD R3, R7, -R3 ;  /* 0x8000000307037221 */ /* 0x000fe20000000000 */
[----:B--2---:R-:W-:-:S02]  /*03e0*/  FMUL R18, R17, R18 ;  /* 0x0000001211127220 */ /* 0x004fc40000400000 */
[----:B------:R-:W-:Y:S02]  /*03f0*/  FMUL R19, R2, R19 ;  /* 0x0000001302137220 */ /* 0x000fe40000400000 */
[----:B------:R-:W-:Y:S02]  /*0400*/  FMUL R18, R3, R18 ;  /* 0x0000001203127220 */ /* 0x000fe40000400000 */
[----:B-----5:R-:W-:Y:S02]  /*0410*/  FFMA R12, R19, R12, R14 ;  /* 0x0000000c130c7223 */ /* 0x020fe4000000000e */
[----:B------:R-:W-:Y:S01]  /*0420*/  FFMA R13, R18, R13, R15 ;  /* 0x0000000d120d7223 */ /* 0x000fe2000000000f */
[----:B------:R1:W-:Y:S02]  /*0430*/  @!P0 STG.E.64 desc[UR4][R4.64], R6 ;  /* 0x0000000604008986 */ /* 0x0003e4000c101b04 */
[----:B------:R-:W-:Y:S02]  /*0440*/  FSETP.GEU.AND P1, PT, R12, RZ, PT ;  /* 0x000000ff0c00720b */ /* 0x000fe40003f2e000 */
[----:B------:R-:W-:Y:S01]  /*0450*/  FSETP.GEU.AND P2, PT, R13, RZ, PT ;  /* 0x000000ff0d00720b */ /* 0x000fe20003f4e000 */
[----:B0-----:R-:W-:Y:S01]  /*0460*/  IMAD.WIDE R8, R0, 0x4, R8 ;  /* 0x0000000400087825 */ /* 0x001fe200078e0208 */
[----:B------:R-:W-:-:S02]  /*0470*/  FSEL R12, R12, RZ, P1 ;  /* 0x000000ff0c0c7208 */ /* 0x000fc40000800000 */
[----:B------:R-:W-:Y:S01]  /*0480*/  FSEL R13, R13, RZ, P2 ;  /* 0x000000ff0d0d7208 */ /* 0x000fe20001000000 */
[----:B------:R-:W-:Y:S08]  /*0490*/  @P0 EXIT ;  /* 0x000000000000094d */ /* 0x000ff00003800000 */
[----:B------:R-:W-:Y:S01]  /*04a0*/  STG.E.64 desc[UR4][R8.64], R12 ;  /* 0x0000000c08007986 */ /* 0x000fe2000c101b04 */
[----:B------:R-:W-:Y:S05]  /*04b0*/  EXIT ;  /* 0x000000000000794d */ /* 0x000fea0003800000 */
.L_x_0:
[----:B------:R-:W-:-:S00]  /*04c0*/  BRA `(.L_x_0) ;  /* 0xfffffffc00fc7947 */ /* 0x000fc0000383ffff */
[----:B------:R-:W-:-:S00]  /*04d0*/  NOP ;  /* 0x0000000000007918 */ /* 0x000fc00000000000 */
        /* <DEDUP_REMOVED lines=10> */
.L_x_1:


//--------------------- .nv.global.init           --------------------------
	.section	.nv.global.init,"aw",@progbits
.nv.global.init:
	.type		_$_str,@object
	.size		_$_str,(_$_str_$_2 - _$_str)
_$_str:
        /*0000*/ 	.byte	0x5f, 0x5f, 0x43, 0x55, 0x44, 0x41, 0x5f, 0x46, 0x54, 0x5a, 0x00
	.type		_$_str_$_2,@object
	.size		_$_str_$_2,(.L_1 - _$_str_$_2)
_$_str_$_2:
        /*000b*/ 	.byte	0x5f, 0x5f, 0x43, 0x55, 0x44, 0x41, 0x5f, 0x50, 0x52, 0x45, 0x43, 0x5f, 0x53, 0x51, 0x52, 0x54
        /*001b*/ 	.byte	0x00
.L_1:


//--------------------- .nv.constant0.triton_poi_fused__native_batch_norm_legit_no_training_convolution_relu_4 --------------------------
	.section	.nv.constant0.triton_poi_fused__native_batch_norm_legit_no_training_convolution_relu_4,"a",@progbits
	.sectionflags	@""
	.align	4
.nv.constant0.triton_poi_fused__native_batch_norm_legit_no_training_convolution_relu_4:
	.zero		588
